	.headerflags	@"EF_CUDA_TEXMODE_UNIFIED EF_CUDA_64BIT_ADDRESS EF_CUDA_ACCELERATORS EF_CUDA_SM90 EF_CUDA_VIRTUAL_SM(EF_CUDA_SM90)"
	.elftype	@"ET_EXEC"


//--------------------- .nv.info                  --------------------------
	.section	.nv.info,"",@"SHT_CUDA_INFO"
	.align	4


	//----- nvinfo : EIATTR_REGCOUNT
	.align		4
        /*0000*/ 	.byte	0x04, 0x2f
        /*0002*/ 	.short	(.L_3 - .L_2)
	.align		4
.L_2:
        /*0004*/ 	.word	index@(triton_poi_fused__native_batch_norm_legit_no_training_relu_18)
        /*0008*/ 	.word	0x00000011


	//----- nvinfo : EIATTR_MIN_STACK_SIZE
	.align		4
.L_3:
        /*000c*/ 	.byte	0x04, 0x12
        /*000e*/ 	.short	(.L_5 - .L_4)
	.align		4
.L_4:
        /*0010*/ 	.word	index@(triton_poi_fused__native_batch_norm_legit_no_training_relu_18)
        /*0014*/ 	.word	0x00000000


	//----- nvinfo : EIATTR_FRAME_SIZE
	.align		4
.L_5:
        /*0018*/ 	.byte	0x04, 0x11
        /*001a*/ 	.short	(.L_7 - .L_6)
	.align		4
.L_6:
        /*001c*/ 	.word	index@(triton_poi_fused__native_batch_norm_legit_no_training_relu_18)
        /*0020*/ 	.word	0x00000000


	//----- nvinfo : EIATTR_MIN_STACK_SIZE
	.align		4
.L_7:
        /*0024*/ 	.byte	0x04, 0x12
        /*0026*/ 	.short	(.L_9 - .L_8)
	.align		4
.L_8:
        /*0028*/ 	.word	index@(triton_poi_fused__native_batch_norm_legit_no_training_relu_18)
        /*002c*/ 	.word	0x00000000
.L_9:


//--------------------- .nv.info.triton_poi_fused__native_batch_norm_legit_no_training_relu_18 --------------------------
	.section	.nv.info.triton_poi_fused__native_batch_norm_legit_no_training_relu_18,"",@"SHT_CUDA_INFO"
	.sectionflags	@""
	.align	4


	//----- nvinfo : EIATTR_CUDA_API_VERSION
	.align		4
        /*0000*/ 	.byte	0x04, 0x37
        /*0002*/ 	.short	(.L_11 - .L_10)
.L_10:
        /*0004*/ 	.word	0x0000007c


	//----- nvinfo : EIATTR_KPARAM_INFO
	.align		4
.L_11:
        /*0008*/ 	.byte	0x04, 0x17
        /*000a*/ 	.short	(.L_13 - .L_12)
.L_12:
        /*000c*/ 	.word	0x00000000
        /*0010*/ 	.short	0x0006
        /*0012*/ 	.short	0x0030
        /*0014*/ 	.byte	0x00, 0xf0, 0x11, 0x00


	//----- nvinfo : EIATTR_KPARAM_INFO
	.align		4
.L_13:
        /*0018*/ 	.byte	0x04, 0x17
        /*001a*/ 	.short	(.L_15 - .L_14)
.L_14:
        /*001c*/ 	.word	0x00000000
        /*0020*/ 	.short	0x0005
        /*0022*/ 	.short	0x0028
        /*0024*/ 	.byte	0x00, 0xf4, 0x21, 0x00


	//----- nvinfo : EIATTR_KPARAM_INFO
	.align		4
.L_15:
        /*0028*/ 	.byte	0x04, 0x17
        /*002a*/ 	.short	(.L_17 - .L_16)
.L_16:
        /*002c*/ 	.word	0x00000000
        /*0030*/ 	.short	0x0004
        /*0032*/ 	.short	0x0020
        /*0034*/ 	.byte	0x00, 0xf4, 0x21, 0x00


	//----- nvinfo : EIATTR_KPARAM_INFO
	.align		4
.L_17:
        /*0038*/ 	.byte	0x04, 0x17
        /*003a*/ 	.short	(.L_19 - .L_18)
.L_18:
        /*003c*/ 	.word	0x00000000
        /*0040*/ 	.short	0x0003
        /*0042*/ 	.short	0x0018
        /*0044*/ 	.byte	0x00, 0xf4, 0x21, 0x00


	//----- nvinfo : EIATTR_KPARAM_INFO
	.align		4
.L_19:
        /*0048*/ 	.byte	0x04, 0x17
        /*004a*/ 	.short	(.L_21 - .L_20)
.L_20:
        /*004c*/ 	.word	0x00000000
        /*0050*/ 	.short	0x0002
        /*0052*/ 	.short	0x0010
        /*0054*/ 	.byte	0x00, 0xf4, 0x21, 0x00


	//----- nvinfo : EIATTR_KPARAM_INFO
	.align		4
.L_21:
        /*0058*/ 	.byte	0x04, 0x17
        /*005a*/ 	.short	(.L_23 - .L_22)
.L_22:
        /*005c*/ 	.word	0x00000000
        /*0060*/ 	.short	0x0001
        /*0062*/ 	.short	0x0008
        /*0064*/ 	.byte	0x00, 0xf4, 0x21, 0x00


	//----- nvinfo : EIATTR_KPARAM_INFO
	.align		4
.L_23:
        /*0068*/ 	.byte	0x04, 0x17
        /*006a*/ 	.short	(.L_25 - .L_24)
.L_24:
        /*006c*/ 	.word	0x00000000
        /*0070*/ 	.short	0x0000
        /*0072*/ 	.short	0x0000
        /*0074*/ 	.byte	0x00, 0xf4, 0x21, 0x00


	//----- nvinfo : EIATTR_SPARSE_MMA_MASK
	.align		4
.L_25:
        /*0078*/ 	.byte	0x03, 0x50
        /*007a*/ 	.short	0x0000


	//----- nvinfo : EIATTR_MAXREG_COUNT
	.align		4
        /*007c*/ 	.byte	0x03, 0x1b
        /*007e*/ 	.short	0x00ff


	//----- nvinfo : EIATTR_EXIT_INSTR_OFFSETS
	.align		4
        /*0080*/ 	.byte	0x04, 0x1c
        /*0082*/ 	.short	(.L_27 - .L_26)


	//   ....[0]....
.L_26:
        /*0084*/ 	.word	0x00000360


	//----- nvinfo : EIATTR_REQNTID
	.align		4
.L_27:
        /*0088*/ 	.byte	0x04, 0x10
        /*008a*/ 	.short	(.L_29 - .L_28)
.L_28:
        /*008c*/ 	.word	0x00000100
        /*0090*/ 	.word	0x00000001
        /*0094*/ 	.word	0x00000001


	//----- nvinfo : EIATTR_CBANK_PARAM_SIZE
	.align		4
.L_29:
        /*0098*/ 	.byte	0x03, 0x19
        /*009a*/ 	.short	0x0034


	//----- nvinfo : EIATTR_PARAM_CBANK
	.align		4
        /*009c*/ 	.byte	0x04, 0x0a
        /*009e*/ 	.short	(.L_31 - .L_30)
	.align		4
.L_30:
        /*00a0*/ 	.word	index@(.nv.constant0.triton_poi_fused__native_batch_norm_legit_no_training_relu_18)
        /*00a4*/ 	.short	0x0210
        /*00a6*/ 	.short	0x0034


	//----- nvinfo : EIATTR_SW_WAR
	.align		4
.L_31:
        /*00a8*/ 	.byte	0x04, 0x36
        /*00aa*/ 	.short	(.L_33 - .L_32)
.L_32:
        /*00ac*/ 	.word	0x00000008
.L_33:


//--------------------- .nv.callgraph             --------------------------
	.section	.nv.callgraph,"",@"SHT_CUDA_CALLGRAPH"
	.align	4
	.sectionentsize	8
	.align		4
        /*0000*/ 	.word	0x00000000
	.align		4
        /*0004*/ 	.word	0xffffffff
	.align		4
        /*0008*/ 	.word	0x00000000
	.align		4
        /*000c*/ 	.word	0xfffffffe
	.align		4
        /*0010*/ 	.word	0x00000000
	.align		4
        /*0014*/ 	.word	0xfffffffd
	.align		4
        /*0018*/ 	.word	0x00000000
	.align		4
        /*001c*/ 	.word	0xfffffffc


//--------------------- .nv.constant4             --------------------------
	.section	.nv.constant4,"a",@progbits
	.align	8
	.align		8
.nv.constant4:
        /*0000*/ 	.dword	_$_str
	.align		8
        /*0008*/ 	.dword	_$_str_$_2


//--------------------- .text.triton_poi_fused__native_batch_norm_legit_no_training_relu_18 --------------------------
	.section	.text.triton_poi_fused__native_batch_norm_legit_no_training_relu_18,"ax",@progbits
	.align	128
        .global         triton_poi_fused__native_batch_norm_legit_no_training_relu_18
        .type           triton_poi_fused__native_batch_norm_legit_no_training_relu_18,@function
        .size           triton_poi_fused__native_batch_norm_legit_no_training_relu_18,(.L_x_1 - triton_poi_fused__native_batch_norm_legit_no_training_relu_18)
        .other          triton_poi_fused__native_batch_norm_legit_no_training_relu_18,@"STO_CUDA_ENTRY STV_DEFAULT"
triton_poi_fused__native_batch_norm_legit_no_training_relu_18:
.text.triton_poi_fused__native_batch_norm_legit_no_training_relu_18:
[----:B------:R-:W-:Y:S01]  /*0000*/  LDC R1, c[0x0][0x28] ;  /* 0x00000a00ff017b82 */ /* 0x000fe20000000800 */
[----:B------:R-:W1:Y:S07]  /*0010*/  S2R R0, SR_TID.X ;  /* 0x0000000000007919 */ /* 0x000e6e0000002100 */
[----:B------:R-:W2:Y:S01]  /*0020*/  LDC.64 R6, c[0x0][0x220] ;  /* 0x00008800ff067b82 */ /* 0x000ea20000000a00 */
[----:B------:R-:W-:Y:S01]  /*0030*/  ULDC.64 UR4, c[0x0][0x208] ;  /* 0x0000820000047ab9 */ /* 0x000fe20000000a00 */
[----:B------:R-:W3:Y:S06]  /*0040*/  S2R R5, SR_CTAID.X ;  /* 0x0000000000057919 */ /* 0x000eec0000002500 */
[----:B------:R-:W4:Y:S08]  /*0050*/  LDC.64 R8, c[0x0][0x228] ;  /* 0x00008a00ff087b82 */ /* 0x000f300000000a00 */
[----:B------:R-:W5:Y:S01]  /*0060*/  LDC.64 R10, c[0x0][0x230] ;  /* 0x00008c00ff0a7b82 */ /* 0x000f620000000a00 */
[----:B-1----:R-:W-:-:S02]  /*0070*/  SHF.L.U32 R0, R0, 0x1, RZ ;  /* 0x0000000100007819 */ /* 0x002fc400000006ff */
[----:B---3--:R-:W-:Y:S02]  /*0080*/  SHF.R.S32.HI R3, RZ, 0x16, R5 ;  /* 0x00000016ff037819 */ /* 0x008fe40000011405 */
[----:B------:R-:W-:Y:S02]  /*0090*/  LOP3.LUT R0, R0, 0x1fe, RZ, 0xc0, !PT ;  /* 0x000001fe00007812 */ /* 0x000fe400078ec0ff */
[----:B------:R-:W-:Y:S02]  /*00a0*/  SGXT R3, R3, 0x1 ;  /* 0x000000010303781a */ /* 0x000fe40000000200 */
[----:B------:R-:W-:Y:S02]  /*00b0*/  LEA R0, R5, R0, 0x9 ;  /* 0x0000000005007211 */ /* 0x000fe400078e48ff */
[----:B------:R-:W1:Y:S02]  /*00c0*/  LDC.64 R4, c[0x0][0x218] ;  /* 0x00008600ff047b82 */ /* 0x000e640000000a00 */
[----:B------:R-:W-:-:S04]  /*00d0*/  LEA.HI R3, R3, R0, RZ, 0x6 ;  /* 0x0000000003037211 */ /* 0x000fc800078f30ff */
[--C-:B------:R-:W-:Y:S02]  /*00e0*/  SHF.R.S32.HI R2, RZ, 0x6, R3.reuse ;  /* 0x00000006ff027819 */ /* 0x100fe40000011403 */
[----:B------:R-:W-:-:S04]  /*00f0*/  SHF.R.S32.HI R3, RZ, 0x1f, R3 ;  /* 0x0000001fff037819 */ /* 0x000fc80000011403 */
[----:B------:R-:W-:-:S04]  /*0100*/  LEA.HI R3, R3, R2, RZ, 0x9 ;  /* 0x0000000203037211 */ /* 0x000fc800078f48ff */
[----:B------:R-:W-:-:S04]  /*0110*/  LOP3.LUT R3, R3, 0xfffffe00, RZ, 0xc0, !PT ;  /* 0xfffffe0003037812 */ /* 0x000fc800078ec0ff */
[----:B------:R-:W-:Y:S02]  /*0120*/  IADD3 R13, R2, -R3, RZ ;  /* 0x80000003020d7210 */ /* 0x000fe40007ffe0ff */
[----:B------:R-:W3:Y:S03]  /*0130*/  LDC.64 R2, c[0x0][0x210] ;  /* 0x00008400ff027b82 */ /* 0x000ee60000000a00 */
[----:B--2---:R-:W-:-:S06]  /*0140*/  IMAD.WIDE R6, R13, 0x4, R6 ;  /* 0x000000040d067825 */ /* 0x004fcc00078e0206 */
[----:B------:R-:W2:Y:S01]  /*0150*/  LDG.E.EL R6, desc[UR4][R6.64] ;  /* 0x0000000406067981 */ /* 0x000ea2000c2e1900 */
[----:B-1----:R-:W-:-:S05]  /*0160*/  IMAD.WIDE R4, R13, 0x4, R4 ;  /* 0x000000040d047825 */ /* 0x002fca00078e0204 */
[----:B------:R1:W2:Y:S01]  /*0170*/  LDG.E.EL R12, desc[UR4][R4.64] ;  /* 0x00000004040c7981 */ /* 0x0002a2000c2e1900 */
[----:B---3--:R-:W-:Y:S01]  /*0180*/  IMAD.WIDE R2, R0, 0x4, R2 ;  /* 0x0000000400027825 */ /* 0x008fe200078e0202 */
[----:B------:R-:W-:Y:S01]  /*0190*/  HFMA2.MMA R14, -RZ, RZ, 1.625, 0 ;  /* 0x3e800000ff0e7435 */ /* 0x000fe200000001ff */
[----:B-1----:R-:W1:Y:S04]  /*01a0*/  LDC.64 R4, c[0x0][0x238] ;  /* 0x00008e00ff047b82 */ /* 0x002e680000000a00 */
[----:B------:R-:W3:Y:S01]  /*01b0*/  LDG.E.64 R2, desc[UR4][R2.64] ;  /* 0x0000000402027981 */ /* 0x000ee2000c1e1b00 */
[----:B----4-:R-:W-:-:S04]  /*01c0*/  IMAD.WIDE R8, R13, 0x4, R8 ;  /* 0x000000040d087825 */ /* 0x010fc800078e0208 */
[----:B-----5:R-:W-:Y:S02]  /*01d0*/  IMAD.WIDE R10, R13, 0x4, R10 ;  /* 0x000000040d0a7825 */ /* 0x020fe400078e020a */
[----:B------:R-:W4:Y:S04]  /*01e0*/  LDG.E.EL R8, desc[UR4][R8.64] ;  /* 0x0000000408087981 */ /* 0x000f28000c2e1900 */
[----:B------:R-:W4:Y:S01]  /*01f0*/  LDG.E.EL R11, desc[UR4][R10.64] ;  /* 0x000000040a0b7981 */ /* 0x000f22000c2e1900 */
[----:B-1----:R-:W-:-:S04]  /*0200*/  IMAD.WIDE R4, R0, 0x4, R4 ;  /* 0x0000000400047825 */ /* 0x002fc800078e0204 */
[----:B--2---:R-:W-:-:S04]  /*0210*/  FADD R6, R6, 9.9999997473787516356e-06 ;  /* 0x3727c5ac06067421 */ /* 0x004fc80000000000 */
[----:B------:R-:W1:Y:S02]  /*0220*/  MUFU.SQRT R7, R6 ;  /* 0x0000000600077308 */ /* 0x000e640000002000 */
[C---:B-1----:R-:W-:Y:S02]  /*0230*/  FSETP.GT.AND P0, PT, R7.reuse, 8.50705917302346158658e+37, PT ;  /* 0x7e8000000700780b */ /* 0x042fe40003f04000 */
[----:B------:R-:W-:-:S11]  /*0240*/  FSETP.GEU.AND P1, PT, R7, 1.175494350822287508e-38, PT ;  /* 0x008000000700780b */ /* 0x000fd60003f2e000 */
[----:B------:R-:W-:-:S04]  /*0250*/  @P0 FMUL R7, R7, 0.25 ;  /* 0x3e80000007070820 */ /* 0x000fc80000400000 */
[----:B------:R-:W-:-:S06]  /*0260*/  @!P1 FMUL R7, R7, 16777216 ;  /* 0x4b80000007079820 */ /* 0x000fcc0000400000 */
[----:B------:R-:W1:Y:S01]  /*0270*/  MUFU.RCP R7, R7 ;  /* 0x0000000700077308 */ /* 0x000e620000001000 */
[----:B------:R-:W-:Y:S01]  /*0280*/  FSEL R14, R14, 1, P0 ;  /* 0x3f8000000e0e7808 */ /* 0x000fe20000000000 */
[----:B---3--:R-:W-:-:S04]  /*0290*/  FADD R2, R2, -R12 ;  /* 0x8000000c02027221 */ /* 0x008fc80000000000 */
[----:B------:R-:W-:Y:S01]  /*02a0*/  @!P1 FMUL R14, R14, 16777216 ;  /* 0x4b8000000e0e9820 */ /* 0x000fe20000400000 */
[----:B------:R-:W-:-:S03]  /*02b0*/  FADD R3, R3, -R12 ;  /* 0x8000000c03037221 */ /* 0x000fc60000000000 */
[----:B-1----:R-:W-:-:S04]  /*02c0*/  FMUL R14, R7, R14 ;  /* 0x0000000e070e7220 */ /* 0x002fc80000400000 */
[-C--:B------:R-:W-:Y:S01]  /*02d0*/  FMUL R2, R2, R14.reuse ;  /* 0x0000000e02027220 */ /* 0x080fe20000400000 */
[----:B------:R-:W-:-:S03]  /*02e0*/  FMUL R14, R3, R14 ;  /* 0x0000000e030e7220 */ /* 0x000fc60000400000 */
[C-C-:B----4-:R-:W-:Y:S01]  /*02f0*/  FFMA R2, R8.reuse, R2, R11.reuse ;  /* 0x0000000208027223 */ /* 0x150fe2000000000b */
[----:B------:R-:W-:-:S04]  /*0300*/  FFMA R14, R8, R14, R11 ;  /* 0x0000000e080e7223 */ /* 0x000fc8000000000b */
[----:B------:R-:W-:Y:S02]  /*0310*/  FSETP.GEU.AND P0, PT, R2, RZ, PT ;  /* 0x000000ff0200720b */ /* 0x000fe40003f0e000 */
[----:B------:R-:W-:Y:S02]  /*0320*/  FSETP.GEU.AND P1, PT, R14, RZ, PT ;  /* 0x000000ff0e00720b */ /* 0x000fe40003f2e000 */
[----:B------:R-:W-:Y:S02]  /*0330*/  FSEL R2, R2, RZ, P0 ;  /* 0x000000ff02027208 */ /* 0x000fe40000000000 */
[----:B------:R-:W-:-:S05]  /*0340*/  FSEL R3, R14, RZ, P1 ;  /* 0x000000ff0e037208 */ /* 0x000fca0000800000 */
[----:B------:R-:W-:Y:S01]  /*0350*/  STG.E.64 desc[UR4][R4.64], R2 ;  /* 0x0000000204007986 */ /* 0x000fe2000c101b04 */
[----:B------:R-:W-:Y:S05]  /*0360*/  EXIT ;  /* 0x000000000000794d */ /* 0x000fea0003800000 */
.L_x_0:
[----:B------:R-:W-:-:S00]  /*0370*/  BRA `(.L_x_0) ;  /* 0xfffffffc00fc7947 */ /* 0x000fc0000383ffff */
[----:B------:R-:W-:-:S00]  /*0380*/  NOP ;  /* 0x0000000000007918 */ /* 0x000fc00000000000 */
[----:B------:R-:W-:-:S00]  /*0390*/  NOP ;  /* 0x0000000000007918 */ /* 0x000fc00000000000 */
[----:B------:R-:W-:-:S00]  /*03a0*/  NOP ;  /* 0x0000000000007918 */ /* 0x000fc00000000000 */
[----:B------:R-:W-:-:S00]  /*03b0*/  NOP ;  /* 0x0000000000007918 */ /* 0x000fc00000000000 */
[----:B------:R-:W-:-:S00]  /*03c0*/  NOP ;  /* 0x0000000000007918 */ /* 0x000fc00000000000 */
[----:B------:R-:W-:-:S00]  /*03d0*/  NOP ;  /* 0x0000000000007918 */ /* 0x000fc00000000000 */
[----:B------:R-:W-:-:S00]  /*03e0*/  NOP ;  /* 0x0000000000007918 */ /* 0x000fc00000000000 */
[----:B------:R-:W-:-:S00]  /*03f0*/  NOP ;  /* 0x0000000000007918 */ /* 0x000fc00000000000 */
.L_x_1:


//--------------------- .nv.global.init           --------------------------
	.section	.nv.global.init,"aw",@progbits
.nv.global.init:
	.type		_$_str,@object
	.size		_$_str,(_$_str_$_2 - _$_str)
_$_str:
        /*0000*/ 	.byte	0x5f, 0x5f, 0x43, 0x55, 0x44, 0x41, 0x5f, 0x46, 0x54, 0x5a, 0x00
	.type		_$_str_$_2,@object
	.size		_$_str_$_2,(.L_1 - _$_str_$_2)
_$_str_$_2:
        /*000b*/ 	.byte	0x5f, 0x5f, 0x43, 0x55, 0x44, 0x41, 0x5f, 0x50, 0x52, 0x45, 0x43, 0x5f, 0x53, 0x51, 0x52, 0x54
        /*001b*/ 	.byte	0x00
.L_1:


//--------------------- .nv.constant0.triton_poi_fused__native_batch_norm_legit_no_training_relu_18 --------------------------
	.section	.nv.constant0.triton_poi_fused__native_batch_norm_legit_no_training_relu_18,"a",@progbits
	.sectionflags	@""
	.align	4
.nv.constant0.triton_poi_fused__native_batch_norm_legit_no_training_relu_18:
	.zero		580
